//
// Generated by NVIDIA NVVM Compiler
//
// Compiler Build ID: CL-36424714
// Cuda compilation tools, release 13.0, V13.0.88
// Based on NVVM 20.0.0
//

.version 9.0
.target sm_100
.address_size 64

	// .globl	_Z8findwordPcS_iii
.global .align 4 .u32 d_found = -1;

.visible .entry _Z8findwordPcS_iii(
	.param .u64 .ptr .align 1 _Z8findwordPcS_iii_param_0,
	.param .u64 .ptr .align 1 _Z8findwordPcS_iii_param_1,
	.param .u32 _Z8findwordPcS_iii_param_2,
	.param .u32 _Z8findwordPcS_iii_param_3,
	.param .u32 _Z8findwordPcS_iii_param_4
)
{
	.reg .pred 	%p<8>;
	.reg .b16 	%rs<4>;
	.reg .b32 	%r<21>;
	.reg .b64 	%rd<11>;

	ld.param.u64 	%rd4, [_Z8findwordPcS_iii_param_0];
	ld.param.u64 	%rd3, [_Z8findwordPcS_iii_param_1];
	ld.param.u32 	%r9, [_Z8findwordPcS_iii_param_2];
	ld.param.u32 	%r7, [_Z8findwordPcS_iii_param_3];
	ld.param.u32 	%r8, [_Z8findwordPcS_iii_param_4];
	cvta.to.global.u64 	%rd1, %rd4;
	mov.u32 	%r10, %ctaid.y;
	mov.u32 	%r11, %ntid.y;
	mov.u32 	%r12, %tid.y;
	mad.lo.s32 	%r1, %r10, %r11, %r12;
	mov.u32 	%r13, %ctaid.x;
	mov.u32 	%r14, %ntid.x;
	mov.u32 	%r15, %tid.x;
	mad.lo.s32 	%r2, %r13, %r14, %r15;
	setp.ge.s32 	%p1, %r1, %r9;
	setp.ge.s32 	%p2, %r2, %r7;
	or.pred  	%p3, %p1, %p2;
	@%p3 bra 	$L__BB0_7;
	mad.lo.s32 	%r3, %r7, %r1, %r2;
	setp.lt.s32 	%p4, %r8, 1;
	@%p4 bra 	$L__BB0_5;
	mul.lo.s32 	%r4, %r3, 20;
	cvta.to.global.u64 	%rd2, %rd3;
	mov.b32 	%r20, 0;
	bra.uni 	$L__BB0_4;
$L__BB0_3:
	add.s32 	%r20, %r20, 1;
	setp.eq.s32 	%p6, %r20, %r8;
	@%p6 bra 	$L__BB0_5;
$L__BB0_4:
	add.s32 	%r17, %r20, %r4;
	cvt.s64.s32 	%rd5, %r17;
	add.s64 	%rd6, %rd1, %rd5;
	ld.global.u8 	%rs1, [%rd6];
	cvt.u64.u32 	%rd7, %r20;
	add.s64 	%rd8, %rd2, %rd7;
	ld.global.u8 	%rs2, [%rd8];
	setp.eq.s16 	%p5, %rs1, %rs2;
	@%p5 bra 	$L__BB0_3;
	bra.uni 	$L__BB0_7;
$L__BB0_5:
	mad.lo.s32 	%r18, %r3, 20, %r8;
	cvt.s64.s32 	%rd9, %r18;
	add.s64 	%rd10, %rd1, %rd9;
	ld.global.u8 	%rs3, [%rd10];
	setp.ne.s16 	%p7, %rs3, 0;
	@%p7 bra 	$L__BB0_7;
	atom.global.exch.b32 	%r19, [d_found], %r3;
$L__BB0_7:
	ret;

}


// ===== COMPILED SASS (sm_100) =====

	.target	sm_100

	.elftype	@"ET_EXEC"


//--------------------- .note.nv.tkinfo           --------------------------
	.section	.note.nv.tkinfo,"",@"SHT_NOTE"
	.sectionflags	@"SHF_NOTE_NV_TKINFO"
	.tkinfo
        /*0018*/ 	.word	0x00000002
        /*0030*/ 	.string	""
        /*0030*/ 	.string	"ptxas"
        /*0030*/ 	.string	"Cuda compilation tools, release 13.0, V13.0.88"
        /*0030*/ 	.string	"Build cuda_13.0.r13.0/compiler.36424714_0"
        /*0030*/ 	.string	"-arch sm_100 -m 64 "



//--------------------- .note.nv.cuinfo           --------------------------
	.section	.note.nv.cuinfo,"",@"SHT_NOTE"
	.sectionflags	@"SHF_NOTE_NV_CUINFO"
        /*0018*/ 	.short	0x0002
        /*001a*/ 	.short	0x0064
        /*001c*/ 	.short	0x0082
	.zero		2


//--------------------- .nv.info                  --------------------------
	.section	.nv.info,"",@"SHT_CUDA_INFO"
	.align	4


	//----- nvinfo : EIATTR_REGCOUNT
	.align		4
        /*0000*/ 	.byte	0x04, 0x2f
        /*0002*/ 	.short	(.L_2 - .L_1)
	.align		4
.L_1:
        /*0004*/ 	.word	index@(_Z8findwordPcS_iii)
        /*0008*/ 	.word	0x0000000a


	//----- nvinfo : EIATTR_FRAME_SIZE
	.align		4
.L_2:
        /*000c*/ 	.byte	0x04, 0x11
        /*000e*/ 	.short	(.L_4 - .L_3)
	.align		4
.L_3:
        /*0010*/ 	.word	index@(_Z8findwordPcS_iii)
        /*0014*/ 	.word	0x00000000


	//----- nvinfo : EIATTR_MIN_STACK_SIZE
	.align		4
.L_4:
        /*0018*/ 	.byte	0x04, 0x12
        /*001a*/ 	.short	(.L_6 - .L_5)
	.align		4
.L_5:
        /*001c*/ 	.word	index@(_Z8findwordPcS_iii)
        /*0020*/ 	.word	0x00000000
.L_6:


//--------------------- .nv.compat                --------------------------
	.section	.nv.compat,"",@"SHT_CUDA_COMPAT_INFO"
	.align	4
        /*0000*/ 	.byte	0x02, 0x09, 0x00, 0x00, 0x02, 0x02, 0x01, 0x00, 0x02, 0x05, 0x05, 0x00, 0x03, 0x07, 0x01, 0x01
        /*0010*/ 	.byte	0x02, 0x03, 0x00, 0x00, 0x02, 0x06, 0x01, 0x00, 0x04, 0x0b, 0x08, 0x00, 0x09, 0x00, 0x00, 0x00
        /*0020*/ 	.byte	0x00, 0x00, 0x00, 0x00


//--------------------- .nv.info._Z8findwordPcS_iii --------------------------
	.section	.nv.info._Z8findwordPcS_iii,"",@"SHT_CUDA_INFO"
	.sectionflags	@""
	.align	4


	//----- nvinfo : EIATTR_CUDA_API_VERSION
	.align		4
        /*0000*/ 	.byte	0x04, 0x37
        /*0002*/ 	.short	(.L_8 - .L_7)
.L_7:
        /*0004*/ 	.word	0x00000082


	//----- nvinfo : EIATTR_KPARAM_INFO
	.align		4
.L_8:
        /*0008*/ 	.byte	0x04, 0x17
        /*000a*/ 	.short	(.L_10 - .L_9)
.L_9:
        /*000c*/ 	.word	0x00000000
        /*0010*/ 	.short	0x0004
        /*0012*/ 	.short	0x0018
        /*0014*/ 	.byte	0x00, 0xf0, 0x11, 0x00


	//----- nvinfo : EIATTR_KPARAM_INFO
	.align		4
.L_10:
        /*0018*/ 	.byte	0x04, 0x17
        /*001a*/ 	.short	(.L_12 - .L_11)
.L_11:
        /*001c*/ 	.word	0x00000000
        /*0020*/ 	.short	0x0003
        /*0022*/ 	.short	0x0014
        /*0024*/ 	.byte	0x00, 0xf0, 0x11, 0x00


	//----- nvinfo : EIATTR_KPARAM_INFO
	.align		4
.L_12:
        /*0028*/ 	.byte	0x04, 0x17
        /*002a*/ 	.short	(.L_14 - .L_13)
.L_13:
        /*002c*/ 	.word	0x00000000
        /*0030*/ 	.short	0x0002
        /*0032*/ 	.short	0x0010
        /*0034*/ 	.byte	0x00, 0xf0, 0x11, 0x00


	//----- nvinfo : EIATTR_KPARAM_INFO
	.align		4
.L_14:
        /*0038*/ 	.byte	0x04, 0x17
        /*003a*/ 	.short	(.L_16 - .L_15)
.L_15:
        /*003c*/ 	.word	0x00000000
        /*0040*/ 	.short	0x0001
        /*0042*/ 	.short	0x0008
        /*0044*/ 	.byte	0x00, 0xf5, 0x21, 0x00


	//----- nvinfo : EIATTR_KPARAM_INFO
	.align		4
.L_16:
        /*0048*/ 	.byte	0x04, 0x17
        /*004a*/ 	.short	(.L_18 - .L_17)
.L_17:
        /*004c*/ 	.word	0x00000000
        /*0050*/ 	.short	0x0000
        /*0052*/ 	.short	0x0000
        /*0054*/ 	.byte	0x00, 0xf5, 0x21, 0x00


	//----- nvinfo : EIATTR_SPARSE_MMA_MASK
	.align		4
.L_18:
        /*0058*/ 	.byte	0x03, 0x50
        /*005a*/ 	.short	0x0000


	//----- nvinfo : EIATTR_MAXREG_COUNT
	.align		4
        /*005c*/ 	.byte	0x03, 0x1b
        /*005e*/ 	.short	0x00ff


	//----- nvinfo : EIATTR_MERCURY_ISA_VERSION
	.align		4
        /*0060*/ 	.byte	0x03, 0x5f
        /*0062*/ 	.short	0x0101


	//----- nvinfo : EIATTR_VRC_CTA_INIT_COUNT
	.align		4
        /*0064*/ 	.byte	0x02, 0x4a
	.zero		1
	.zero		1


	//----- nvinfo : EIATTR_EXIT_INSTR_OFFSETS
	.align		4
        /*0068*/ 	.byte	0x04, 0x1c
        /*006a*/ 	.short	(.L_20 - .L_19)


	//   ....[0]....
.L_19:
        /*006c*/ 	.word	0x000000c0


	//   ....[1]....
        /*0070*/ 	.word	0x000001f0


	//   ....[2]....
        /*0074*/ 	.word	0x00000280


	//   ....[3]....
        /*0078*/ 	.word	0x000002b0


	//----- nvinfo : EIATTR_CBANK_PARAM_SIZE
	.align		4
.L_20:
        /*007c*/ 	.byte	0x03, 0x19
        /*007e*/ 	.short	0x001c


	//----- nvinfo : EIATTR_PARAM_CBANK
	.align		4
        /*0080*/ 	.byte	0x04, 0x0a
        /*0082*/ 	.short	(.L_22 - .L_21)
	.align		4
.L_21:
        /*0084*/ 	.word	index@(.nv.constant0._Z8findwordPcS_iii)
        /*0088*/ 	.short	0x0380
        /*008a*/ 	.short	0x001c


	//----- nvinfo : EIATTR_SW_WAR
	.align		4
.L_22:
        /*008c*/ 	.byte	0x04, 0x36
        /*008e*/ 	.short	(.L_24 - .L_23)
.L_23:
        /*0090*/ 	.word	0x00000008
.L_24:


//--------------------- .nv.callgraph             --------------------------
	.section	.nv.callgraph,"",@"SHT_CUDA_CALLGRAPH"
	.align	4
	.sectionentsize	8
	.align		4
        /*0000*/ 	.word	0x00000000
	.align		4
        /*0004*/ 	.word	0xffffffff
	.align		4
        /*0008*/ 	.word	0x00000000
	.align		4
        /*000c*/ 	.word	0xfffffffe
	.align		4
        /*0010*/ 	.word	0x00000000
	.align		4
        /*0014*/ 	.word	0xfffffffd
	.align		4
        /*0018*/ 	.word	0x00000000
	.align		4
        /*001c*/ 	.word	0xfffffffc


//--------------------- .nv.constant4             --------------------------
	.section	.nv.constant4,"a",@progbits
	.align	8
	.align		8
.nv.constant4:
        /*0000*/ 	.dword	d_found


//--------------------- .text._Z8findwordPcS_iii  --------------------------
	.section	.text._Z8findwordPcS_iii,"ax",@progbits
	.align	128
        .global         _Z8findwordPcS_iii
        .type           _Z8findwordPcS_iii,@function
        .size           _Z8findwordPcS_iii,(.L_x_3 - _Z8findwordPcS_iii)
        .other          _Z8findwordPcS_iii,@"STO_CUDA_ENTRY STV_DEFAULT"
_Z8findwordPcS_iii:
.text._Z8findwordPcS_iii:
[----:B------:R-:W-:Y:S01]  /*0000*/  LDC R1, c[0x0][0x37c] ;  /* 0x0000df00ff017b82 */ /* 0x000fe20000000800 */
[----:B------:R-:W0:Y:S07]  /*0010*/  S2R R2, SR_TID.X ;  /* 0x0000000000027919 */ /* 0x000e2e0000002100 */
[----:B------:R-:W1:Y:S01]  /*0020*/  LDC R0, c[0x0][0x364] ;  /* 0x0000d900ff007b82 */ /* 0x000e620000000800 */
[----:B------:R-:W2:Y:S01]  /*0030*/  LDCU.64 UR6, c[0x0][0x390] ;  /* 0x00007200ff0677ac */ /* 0x000ea20008000a00 */
[----:B------:R-:W1:Y:S06]  /*0040*/  S2R R5, SR_TID.Y ;  /* 0x0000000000057919 */ /* 0x000e6c0000002200 */
[----:B------:R-:W0:Y:S08]  /*0050*/  S2UR UR5, SR_CTAID.X ;  /* 0x00000000000579c3 */ /* 0x000e300000002500 */
[----:B------:R-:W0:Y:S08]  /*0060*/  LDC R3, c[0x0][0x360] ;  /* 0x0000d800ff037b82 */ /* 0x000e300000000800 */
[----:B------:R-:W1:Y:S01]  /*0070*/  S2UR UR4, SR_CTAID.Y ;  /* 0x00000000000479c3 */ /* 0x000e620000002600 */
[----:B0-----:R-:W-:-:S05]  /*0080*/  IMAD R3, R3, UR5, R2 ;  /* 0x0000000503037c24 */ /* 0x001fca000f8e0202 */
[----:B--2---:R-:W-:Y:S01]  /*0090*/  ISETP.GE.AND P0, PT, R3, UR7, PT ;  /* 0x0000000703007c0c */ /* 0x004fe2000bf06270 */
[----:B-1----:R-:W-:-:S05]  /*00a0*/  IMAD R0, R0, UR4, R5 ;  /* 0x0000000400007c24 */ /* 0x002fca000f8e0205 */
[----:B------:R-:W-:-:S13]  /*00b0*/  ISETP.GE.OR P0, PT, R0, UR6, P0 ;  /* 0x0000000600007c0c */ /* 0x000fda0008706670 */
[----:B------:R-:W-:Y:S05]  /*00c0*/  @P0 EXIT ;  /* 0x000000000000094d */ /* 0x000fea0003800000 */
[----:B------:R-:W0:Y:S01]  /*00d0*/  LDCU UR6, c[0x0][0x398] ;  /* 0x00007300ff0677ac */ /* 0x000e220008000800 */
[----:B------:R-:W-:Y:S01]  /*00e0*/  IMAD R7, R0, UR7, R3 ;  /* 0x0000000700077c24 */ /* 0x000fe2000f8e0203 */
[----:B------:R-:W1:Y:S01]  /*00f0*/  LDCU.64 UR4, c[0x0][0x358] ;  /* 0x00006b00ff0477ac */ /* 0x000e620008000a00 */
[----:B0-----:R-:W-:-:S05]  /*0100*/  IMAD.U32 R6, RZ, RZ, UR6 ;  /* 0x00000006ff067e24 */ /* 0x001fca000f8e00ff */
[----:B------:R-:W-:-:S13]  /*0110*/  ISETP.GE.AND P0, PT, R6, 0x1, PT ;  /* 0x000000010600780c */ /* 0x000fda0003f06270 */
[----:B-1----:R-:W-:Y:S05]  /*0120*/  @!P0 BRA `(.L_x_0) ;  /* 0x00000000003c8947 */ /* 0x002fea0003800000 */
[----:B------:R-:W0:Y:S01]  /*0130*/  LDC R6, c[0x0][0x398] ;  /* 0x0000e600ff067b82 */ /* 0x000e220000000800 */
[----:B------:R-:W-:Y:S01]  /*0140*/  IMAD.MOV.U32 R0, RZ, RZ, RZ ;  /* 0x000000ffff007224 */ /* 0x000fe200078e00ff */
[----:B------:R-:W1:Y:S06]  /*0150*/  LDCU.128 UR8, c[0x0][0x380] ;  /* 0x00007000ff0877ac */ /* 0x000e6c0008000c00 */
.L_x_1:
[----:B------:R-:W-:Y:S01]  /*0160*/  IMAD R3, R7, 0x14, R0 ;  /* 0x0000001407037824 */ /* 0x000fe200078e0200 */
[----:B-1----:R-:W-:-:S04]  /*0170*/  IADD3 R4, P1, PT, R0, UR10, RZ ;  /* 0x0000000a00047c10 */ /* 0x002fc8000ff3e0ff */
[----:B------:R-:W-:Y:S01]  /*0180*/  IADD3 R2, P0, PT, R3, UR8, RZ ;  /* 0x0000000803027c10 */ /* 0x000fe2000ff1e0ff */
[----:B------:R-:W-:-:S03]  /*0190*/  IMAD.X R5, RZ, RZ, UR11, P1 ;  /* 0x0000000bff057e24 */ /* 0x000fc600088e06ff */
[----:B------:R-:W-:-:S03]  /*01a0*/  LEA.HI.X.SX32 R3, R3, UR9, 0x1, P0 ;  /* 0x0000000903037c11 */ /* 0x000fc600080f0eff */
[----:B------:R-:W2:Y:S04]  /*01b0*/  LDG.E.U8 R5, desc[UR4][R4.64] ;  /* 0x0000000404057981 */ /* 0x000ea8000c1e1100 */
[----:B------:R-:W2:Y:S01]  /*01c0*/  LDG.E.U8 R2, desc[UR4][R2.64] ;  /* 0x0000000402027981 */ /* 0x000ea2000c1e1100 */
[----:B------:R-:W-:Y:S01]  /*01d0*/  VIADD R0, R0, 0x1 ;  /* 0x0000000100007836 */ /* 0x000fe20000000000 */
[----:B--2---:R-:W-:-:S13]  /*01e0*/  ISETP.NE.AND P0, PT, R2, R5, PT ;  /* 0x000000050200720c */ /* 0x004fda0003f05270 */
[----:B------:R-:W-:Y:S05]  /*01f0*/  @P0 EXIT ;  /* 0x000000000000094d */ /* 0x000fea0003800000 */
[----:B0-----:R-:W-:-:S13]  /*0200*/  ISETP.NE.AND P0, PT, R0, R6, PT ;  /* 0x000000060000720c */ /* 0x001fda0003f05270 */
[----:B------:R-:W-:Y:S05]  /*0210*/  @P0 BRA `(.L_x_1) ;  /* 0xfffffffc00d00947 */ /* 0x000fea000383ffff */
.L_x_0:
[----:B------:R-:W0:Y:S01]  /*0220*/  LDCU.64 UR6, c[0x0][0x380] ;  /* 0x00007000ff0677ac */ /* 0x000e220008000a00 */
[----:B------:R-:W-:-:S05]  /*0230*/  IMAD R0, R7, 0x14, R6 ;  /* 0x0000001407007824 */ /* 0x000fca00078e0206 */
[----:B0-----:R-:W-:-:S04]  /*0240*/  IADD3 R2, P0, PT, R0, UR6, RZ ;  /* 0x0000000600027c10 */ /* 0x001fc8000ff1e0ff */
[----:B------:R-:W-:-:S05]  /*0250*/  LEA.HI.X.SX32 R3, R0, UR7, 0x1, P0 ;  /* 0x0000000700037c11 */ /* 0x000fca00080f0eff */
[----:B------:R-:W2:Y:S02]  /*0260*/  LDG.E.U8 R2, desc[UR4][R2.64] ;  /* 0x0000000402027981 */ /* 0x000ea4000c1e1100 */
[----:B--2---:R-:W-:-:S13]  /*0270*/  ISETP.NE.AND P0, PT, R2, RZ, PT ;  /* 0x000000ff0200720c */ /* 0x004fda0003f05270 */
[----:B------:R-:W-:Y:S05]  /*0280*/  @P0 EXIT ;  /* 0x000000000000094d */ /* 0x000fea0003800000 */
[----:B------:R-:W0:Y:S02]  /*0290*/  LDC.64 R2, c[0x4][RZ] ;  /* 0x01000000ff027b82 */ /* 0x000e240000000a00 */
[----:B0-----:R-:W-:Y:S01]  /*02a0*/  ATOMG.E.EXCH.STRONG.GPU PT, RZ, desc[UR4][R2.64], R7 ;  /* 0x8000000702ff79a8 */ /* 0x001fe2000c1ef104 */
[----:B------:R-:W-:Y:S05]  /*02b0*/  EXIT ;  /* 0x000000000000794d */ /* 0x000fea0003800000 */
.L_x_2:
[----:B------:R-:W-:-:S00]  /*02c0*/  BRA `(.L_x_2) ;  /* 0xfffffffc00fc7947 */ /* 0x000fc0000383ffff */
[----:B------:R-:W-:-:S00]  /*02d0*/  NOP ;  /* 0x0000000000007918 */ /* 0x000fc00000000000 */
        /* <DEDUP_REMOVED lines=10> */
.L_x_3:


//--------------------- .nv.global.init           --------------------------
	.section	.nv.global.init,"aw",@progbits
	.align	4
.nv.global.init:
	.type		d_found,@object
	.size		d_found,(.L_0 - d_found)
d_found:
        /*0000*/ 	.byte	0xff, 0xff, 0xff, 0xff
.L_0:


//--------------------- .nv.shared.reserved.0     --------------------------
	.section	.nv.shared.reserved.0,"aw",@nobits
	.weak		__nv_reservedSMEM_offset_0_alias
	.size		__nv_reservedSMEM_offset_0_alias, 0, 64
	.other		__nv_reservedSMEM_offset_0_alias,@"STO_CUDA_RESERVED_SHARED STV_DEFAULT"
__nv_reservedSMEM_offset_0_alias:
	.zero		0
	.zero		64


//--------------------- .nv.constant0._Z8findwordPcS_iii --------------------------
	.section	.nv.constant0._Z8findwordPcS_iii,"a",@progbits
	.sectionflags	@""
	.align	4
.nv.constant0._Z8findwordPcS_iii:
	.zero		924


//--------------------- SYMBOLS --------------------------

	.type		.nv.reservedSmem.offset0,@object
	.size		.nv.reservedSmem.offset0,0x4
